	.headerflags	@"EF_CUDA_TEXMODE_UNIFIED EF_CUDA_64BIT_ADDRESS EF_CUDA_ACCELERATORS EF_CUDA_SM90 EF_CUDA_VIRTUAL_SM(EF_CUDA_SM90)"
	.elftype	@"ET_EXEC"


//--------------------- .nv.info                  --------------------------
	.section	.nv.info,"",@"SHT_CUDA_INFO"
	.align	4


	//----- nvinfo : EIATTR_REGCOUNT
	.align		4
        /*0000*/ 	.byte	0x04, 0x2f
        /*0002*/ 	.short	(.L_1 - .L_0)
	.align		4
.L_0:
        /*0004*/ 	.word	index@(triton_poi_fused_convolution_leaky_relu_44)
        /*0008*/ 	.word	0x0000000c


	//----- nvinfo : EIATTR_MIN_STACK_SIZE
	.align		4
.L_1:
        /*000c*/ 	.byte	0x04, 0x12
        /*000e*/ 	.short	(.L_3 - .L_2)
	.align		4
.L_2:
        /*0010*/ 	.word	index@(triton_poi_fused_convolution_leaky_relu_44)
        /*0014*/ 	.word	0x00000000


	//----- nvinfo : EIATTR_FRAME_SIZE
	.align		4
.L_3:
        /*0018*/ 	.byte	0x04, 0x11
        /*001a*/ 	.short	(.L_5 - .L_4)
	.align		4
.L_4:
        /*001c*/ 	.word	index@(triton_poi_fused_convolution_leaky_relu_44)
        /*0020*/ 	.word	0x00000000


	//----- nvinfo : EIATTR_MIN_STACK_SIZE
	.align		4
.L_5:
        /*0024*/ 	.byte	0x04, 0x12
        /*0026*/ 	.short	(.L_7 - .L_6)
	.align		4
.L_6:
        /*0028*/ 	.word	index@(triton_poi_fused_convolution_leaky_relu_44)
        /*002c*/ 	.word	0x00000000
.L_7:


//--------------------- .nv.info.triton_poi_fused_convolution_leaky_relu_44 --------------------------
	.section	.nv.info.triton_poi_fused_convolution_leaky_relu_44,"",@"SHT_CUDA_INFO"
	.sectionflags	@""
	.align	4


	//----- nvinfo : EIATTR_CUDA_API_VERSION
	.align		4
        /*0000*/ 	.byte	0x04, 0x37
        /*0002*/ 	.short	(.L_9 - .L_8)
.L_8:
        /*0004*/ 	.word	0x0000007c


	//----- nvinfo : EIATTR_KPARAM_INFO
	.align		4
.L_9:
        /*0008*/ 	.byte	0x04, 0x17
        /*000a*/ 	.short	(.L_11 - .L_10)
.L_10:
        /*000c*/ 	.word	0x00000000
        /*0010*/ 	.short	0x0002
        /*0012*/ 	.short	0x0010
        /*0014*/ 	.byte	0x00, 0xf0, 0x11, 0x00


	//----- nvinfo : EIATTR_KPARAM_INFO
	.align		4
.L_11:
        /*0018*/ 	.byte	0x04, 0x17
        /*001a*/ 	.short	(.L_13 - .L_12)
.L_12:
        /*001c*/ 	.word	0x00000000
        /*0020*/ 	.short	0x0001
        /*0022*/ 	.short	0x0008
        /*0024*/ 	.byte	0x00, 0xf4, 0x21, 0x00


	//----- nvinfo : EIATTR_KPARAM_INFO
	.align		4
.L_13:
        /*0028*/ 	.byte	0x04, 0x17
        /*002a*/ 	.short	(.L_15 - .L_14)
.L_14:
        /*002c*/ 	.word	0x00000000
        /*0030*/ 	.short	0x0000
        /*0032*/ 	.short	0x0000
        /*0034*/ 	.byte	0x00, 0xf4, 0x21, 0x00


	//----- nvinfo : EIATTR_SPARSE_MMA_MASK
	.align		4
.L_15:
        /*0038*/ 	.byte	0x03, 0x50
        /*003a*/ 	.short	0x0000


	//----- nvinfo : EIATTR_MAXREG_COUNT
	.align		4
        /*003c*/ 	.byte	0x03, 0x1b
        /*003e*/ 	.short	0x00ff


	//----- nvinfo : EIATTR_EXIT_INSTR_OFFSETS
	.align		4
        /*0040*/ 	.byte	0x04, 0x1c
        /*0042*/ 	.short	(.L_17 - .L_16)


	//   ....[0]....
.L_16:
        /*0044*/ 	.word	0x00000190


	//   ....[1]....
        /*0048*/ 	.word	0x000001b0


	//----- nvinfo : EIATTR_REQNTID
	.align		4
.L_17:
        /*004c*/ 	.byte	0x04, 0x10
        /*004e*/ 	.short	(.L_19 - .L_18)
.L_18:
        /*0050*/ 	.word	0x00000080
        /*0054*/ 	.word	0x00000001
        /*0058*/ 	.word	0x00000001


	//----- nvinfo : EIATTR_CBANK_PARAM_SIZE
	.align		4
.L_19:
        /*005c*/ 	.byte	0x03, 0x19
        /*005e*/ 	.short	0x0014


	//----- nvinfo : EIATTR_PARAM_CBANK
	.align		4
        /*0060*/ 	.byte	0x04, 0x0a
        /*0062*/ 	.short	(.L_21 - .L_20)
	.align		4
.L_20:
        /*0064*/ 	.word	index@(.nv.constant0.triton_poi_fused_convolution_leaky_relu_44)
        /*0068*/ 	.short	0x0210
        /*006a*/ 	.short	0x0014


	//----- nvinfo : EIATTR_SW_WAR
	.align		4
.L_21:
        /*006c*/ 	.byte	0x04, 0x36
        /*006e*/ 	.short	(.L_23 - .L_22)
.L_22:
        /*0070*/ 	.word	0x00000008
.L_23:


//--------------------- .nv.callgraph             --------------------------
	.section	.nv.callgraph,"",@"SHT_CUDA_CALLGRAPH"
	.align	4
	.sectionentsize	8
	.align		4
        /*0000*/ 	.word	0x00000000
	.align		4
        /*0004*/ 	.word	0xffffffff
	.align		4
        /*0008*/ 	.word	0x00000000
	.align		4
        /*000c*/ 	.word	0xfffffffe
	.align		4
        /*0010*/ 	.word	0x00000000
	.align		4
        /*0014*/ 	.word	0xfffffffd
	.align		4
        /*0018*/ 	.word	0x00000000
	.align		4
        /*001c*/ 	.word	0xfffffffc


//--------------------- .text.triton_poi_fused_convolution_leaky_relu_44 --------------------------
	.section	.text.triton_poi_fused_convolution_leaky_relu_44,"ax",@progbits
	.align	128
        .global         triton_poi_fused_convolution_leaky_relu_44
        .type           triton_poi_fused_convolution_leaky_relu_44,@function
        .size           triton_poi_fused_convolution_leaky_relu_44,(.L_x_1 - triton_poi_fused_convolution_leaky_relu_44)
        .other          triton_poi_fused_convolution_leaky_relu_44,@"STO_CUDA_ENTRY STV_DEFAULT"
triton_poi_fused_convolution_leaky_relu_44:
.text.triton_poi_fused_convolution_leaky_relu_44:
[----:B------:R-:W0:Y:S02]  /*0000*/  LDC R1, c[0x0][0x28] ;  /* 0x00000a00ff017b82 */ /* 0x000e240000000800 */
[----:B------:R-:W1:Y:S01]  /*0010*/  S2R R0, SR_TID.X ;  /* 0x0000000000007919 */ /* 0x000e620000002100 */
[----:B------:R-:W2:Y:S01]  /*0020*/  LDC.64 R2, c[0x0][0x210] ;  /* 0x00008400ff027b82 */ /* 0x000ea20000000a00 */
[----:B------:R-:W-:Y:S01]  /*0030*/  ULDC.64 UR4, c[0x0][0x208] ;  /* 0x0000820000047ab9 */ /* 0x000fe20000000a00 */
[----:B------:R-:W3:Y:S06]  /*0040*/  S2R R7, SR_CTAID.X ;  /* 0x0000000000077919 */ /* 0x000eec0000002500 */
[----:B------:R-:W4:Y:S01]  /*0050*/  LDC.64 R4, c[0x0][0x218] ;  /* 0x00008600ff047b82 */ /* 0x000f220000000a00 */
[----:B-1----:R-:W-:-:S05]  /*0060*/  LOP3.LUT R0, R0, 0x7f, RZ, 0xc0, !PT ;  /* 0x0000007f00007812 */ /* 0x002fca00078ec0ff */
[----:B---3--:R-:W-:-:S04]  /*0070*/  IMAD R7, R7, 0x80, R0 ;  /* 0x0000008007077824 */ /* 0x008fc800078e0200 */
[C---:B------:R-:W-:Y:S01]  /*0080*/  IMAD.HI R0, R7.reuse, 0x78787879, RZ ;  /* 0x7878787907007827 */ /* 0x040fe200078e02ff */
[----:B------:R-:W-:-:S03]  /*0090*/  ISETP.GE.AND P1, PT, R7, 0x1100, PT ;  /* 0x000011000700780c */ /* 0x000fc60003f26270 */
[----:B--2---:R-:W-:Y:S01]  /*00a0*/  IMAD.WIDE R2, R7, 0x4, R2 ;  /* 0x0000000407027825 */ /* 0x004fe200078e0202 */
[----:B------:R-:W-:-:S03]  /*00b0*/  SHF.R.U32.HI R9, RZ, 0x1f, R0 ;  /* 0x0000001fff097819 */ /* 0x000fc60000011600 */
[----:B------:R-:W-:Y:S01]  /*00c0*/  IMAD.MOV.U32 R7, RZ, RZ, RZ ;  /* 0x000000ffff077224 */ /* 0x000fe200078e00ff */
[----:B------:R-:W-:-:S04]  /*00d0*/  LEA.HI.SX32 R9, R0, R9, 0x1c ;  /* 0x0000000900097211 */ /* 0x000fc800078fe2ff */
[----:B------:R-:W-:-:S04]  /*00e0*/  SHF.R.S32.HI R0, RZ, 0x1f, R9 ;  /* 0x0000001fff007819 */ /* 0x000fc80000011409 */
[----:B------:R-:W-:-:S04]  /*00f0*/  LEA.HI R0, R0, R9, RZ, 0x5 ;  /* 0x0000000900007211 */ /* 0x000fc800078f28ff */
[----:B------:R-:W-:-:S05]  /*0100*/  LOP3.LUT R0, R0, 0xffffffe0, RZ, 0xc0, !PT ;  /* 0xffffffe000007812 */ /* 0x000fca00078ec0ff */
[----:B------:R-:W-:Y:S01]  /*0110*/  IMAD.IADD R9, R9, 0x1, -R0 ;  /* 0x0000000109097824 */ /* 0x000fe200078e0a00 */
[----:B------:R-:W-:-:S03]  /*0120*/  HFMA2.MMA R0, -RZ, RZ, 0, 0 ;  /* 0x00000000ff007435 */ /* 0x000fc600000001ff */
[----:B----4-:R-:W-:-:S05]  /*0130*/  IMAD.WIDE R4, R9, 0x4, R4 ;  /* 0x0000000409047825 */ /* 0x010fca00078e0204 */
[----:B------:R-:W2:Y:S04]  /*0140*/  @!P1 LDG.E.EL R7, desc[UR4][R4.64] ;  /* 0x0000000404079981 */ /* 0x000ea8000c2e1900 */
[----:B------:R-:W2:Y:S02]  /*0150*/  @!P1 LDG.E R0, desc[UR4][R2.64] ;  /* 0x0000000402009981 */ /* 0x000ea4000c1e1900 */
[----:B--2---:R-:W-:Y:S01]  /*0160*/  FSETP.GT.AND P0, PT, R0, -R7, PT ;  /* 0x800000070000720b */ /* 0x004fe20003f04000 */
[----:B------:R-:W-:-:S12]  /*0170*/  FADD R7, R7, R0 ;  /* 0x0000000007077221 */ /* 0x000fd80000000000 */
[----:B------:R-:W-:Y:S01]  /*0180*/  @!P0 FMUL R7, R7, 0.10000000149011611938 ;  /* 0x3dcccccd07078820 */ /* 0x000fe20000400000 */
[----:B------:R-:W-:Y:S06]  /*0190*/  @P1 EXIT ;  /* 0x000000000000194d */ /* 0x000fec0003800000 */
[----:B------:R-:W-:Y:S01]  /*01a0*/  STG.E desc[UR4][R2.64], R7 ;  /* 0x0000000702007986 */ /* 0x000fe2000c101904 */
[----:B------:R-:W-:Y:S05]  /*01b0*/  EXIT ;  /* 0x000000000000794d */ /* 0x000fea0003800000 */
.L_x_0:
[----:B------:R-:W-:-:S00]  /*01c0*/  BRA `(.L_x_0) ;  /* 0xfffffffc00fc7947 */ /* 0x000fc0000383ffff */
[----:B------:R-:W-:-:S00]  /*01d0*/  NOP ;  /* 0x0000000000007918 */ /* 0x000fc00000000000 */
        /* <DEDUP_REMOVED lines=10> */
.L_x_1:


//--------------------- .nv.constant0.triton_poi_fused_convolution_leaky_relu_44 --------------------------
	.section	.nv.constant0.triton_poi_fused_convolution_leaky_relu_44,"a",@progbits
	.sectionflags	@""
	.align	4
.nv.constant0.triton_poi_fused_convolution_leaky_relu_44:
	.zero		548
